//
// Generated by NVIDIA NVVM Compiler
//
// Compiler Build ID: CL-36424714
// Cuda compilation tools, release 13.0, V13.0.88
// Based on NVVM 20.0.0
//

.version 9.0
.target sm_100
.address_size 64

	// .globl	_Z14matrix_add_kerPiS_S_ii

.visible .entry _Z14matrix_add_kerPiS_S_ii(
	.param .u64 .ptr .align 1 _Z14matrix_add_kerPiS_S_ii_param_0,
	.param .u64 .ptr .align 1 _Z14matrix_add_kerPiS_S_ii_param_1,
	.param .u64 .ptr .align 1 _Z14matrix_add_kerPiS_S_ii_param_2,
	.param .u32 _Z14matrix_add_kerPiS_S_ii_param_3,
	.param .u32 _Z14matrix_add_kerPiS_S_ii_param_4
)
{
	.reg .pred 	%p<4>;
	.reg .b32 	%r<17>;
	.reg .b64 	%rd<11>;

	ld.param.u64 	%rd1, [_Z14matrix_add_kerPiS_S_ii_param_0];
	ld.param.u64 	%rd2, [_Z14matrix_add_kerPiS_S_ii_param_1];
	ld.param.u64 	%rd3, [_Z14matrix_add_kerPiS_S_ii_param_2];
	ld.param.u32 	%r2, [_Z14matrix_add_kerPiS_S_ii_param_3];
	ld.param.u32 	%r4, [_Z14matrix_add_kerPiS_S_ii_param_4];
	mov.u32 	%r5, %tid.x;
	mov.u32 	%r6, %ctaid.x;
	mov.u32 	%r7, %ntid.x;
	mad.lo.s32 	%r8, %r6, %r7, %r5;
	mov.u32 	%r9, %tid.y;
	mov.u32 	%r10, %ctaid.y;
	mov.u32 	%r11, %ntid.y;
	mad.lo.s32 	%r12, %r10, %r11, %r9;
	mad.lo.s32 	%r1, %r2, %r8, %r12;
	setp.ge.s32 	%p1, %r8, %r4;
	setp.ge.s32 	%p2, %r12, %r2;
	or.pred  	%p3, %p1, %p2;
	@%p3 bra 	$L__BB0_2;
	cvta.to.global.u64 	%rd4, %rd1;
	cvta.to.global.u64 	%rd5, %rd2;
	cvta.to.global.u64 	%rd6, %rd3;
	mul.wide.s32 	%rd7, %r1, 4;
	add.s64 	%rd8, %rd4, %rd7;
	ld.global.u32 	%r14, [%rd8];
	add.s64 	%rd9, %rd5, %rd7;
	ld.global.u32 	%r15, [%rd9];
	add.s32 	%r16, %r15, %r14;
	add.s64 	%rd10, %rd6, %rd7;
	st.global.u32 	[%rd10], %r16;
$L__BB0_2:
	ret;

}


// ===== COMPILED SASS (sm_100) =====

	.target	sm_100

	.elftype	@"ET_EXEC"


//--------------------- .note.nv.tkinfo           --------------------------
	.section	.note.nv.tkinfo,"",@"SHT_NOTE"
	.sectionflags	@"SHF_NOTE_NV_TKINFO"
	.tkinfo
        /*0018*/ 	.word	0x00000002
        /*0030*/ 	.string	""
        /*0030*/ 	.string	"ptxas"
        /*0030*/ 	.string	"Cuda compilation tools, release 13.0, V13.0.88"
        /*0030*/ 	.string	"Build cuda_13.0.r13.0/compiler.36424714_0"
        /*0030*/ 	.string	"-arch sm_100 -m 64 "



//--------------------- .note.nv.cuinfo           --------------------------
	.section	.note.nv.cuinfo,"",@"SHT_NOTE"
	.sectionflags	@"SHF_NOTE_NV_CUINFO"
        /*0018*/ 	.short	0x0002
        /*001a*/ 	.short	0x0064
        /*001c*/ 	.short	0x0082
	.zero		2


//--------------------- .nv.info                  --------------------------
	.section	.nv.info,"",@"SHT_CUDA_INFO"
	.align	4


	//----- nvinfo : EIATTR_REGCOUNT
	.align		4
        /*0000*/ 	.byte	0x04, 0x2f
        /*0002*/ 	.short	(.L_1 - .L_0)
	.align		4
.L_0:
        /*0004*/ 	.word	index@(_Z14matrix_add_kerPiS_S_ii)
        /*0008*/ 	.word	0x0000000c


	//----- nvinfo : EIATTR_FRAME_SIZE
	.align		4
.L_1:
        /*000c*/ 	.byte	0x04, 0x11
        /*000e*/ 	.short	(.L_3 - .L_2)
	.align		4
.L_2:
        /*0010*/ 	.word	index@(_Z14matrix_add_kerPiS_S_ii)
        /*0014*/ 	.word	0x00000000


	//----- nvinfo : EIATTR_MIN_STACK_SIZE
	.align		4
.L_3:
        /*0018*/ 	.byte	0x04, 0x12
        /*001a*/ 	.short	(.L_5 - .L_4)
	.align		4
.L_4:
        /*001c*/ 	.word	index@(_Z14matrix_add_kerPiS_S_ii)
        /*0020*/ 	.word	0x00000000
.L_5:


//--------------------- .nv.compat                --------------------------
	.section	.nv.compat,"",@"SHT_CUDA_COMPAT_INFO"
	.align	4
        /*0000*/ 	.byte	0x02, 0x09, 0x00, 0x00, 0x02, 0x02, 0x01, 0x00, 0x02, 0x05, 0x05, 0x00, 0x03, 0x07, 0x01, 0x01
        /*0010*/ 	.byte	0x02, 0x03, 0x00, 0x00, 0x02, 0x06, 0x01, 0x00, 0x04, 0x0b, 0x08, 0x00, 0x09, 0x00, 0x00, 0x00
        /*0020*/ 	.byte	0x00, 0x00, 0x00, 0x00


//--------------------- .nv.info._Z14matrix_add_kerPiS_S_ii --------------------------
	.section	.nv.info._Z14matrix_add_kerPiS_S_ii,"",@"SHT_CUDA_INFO"
	.sectionflags	@""
	.align	4


	//----- nvinfo : EIATTR_CUDA_API_VERSION
	.align		4
        /*0000*/ 	.byte	0x04, 0x37
        /*0002*/ 	.short	(.L_7 - .L_6)
.L_6:
        /*0004*/ 	.word	0x00000082


	//----- nvinfo : EIATTR_KPARAM_INFO
	.align		4
.L_7:
        /*0008*/ 	.byte	0x04, 0x17
        /*000a*/ 	.short	(.L_9 - .L_8)
.L_8:
        /*000c*/ 	.word	0x00000000
        /*0010*/ 	.short	0x0004
        /*0012*/ 	.short	0x001c
        /*0014*/ 	.byte	0x00, 0xf0, 0x11, 0x00


	//----- nvinfo : EIATTR_KPARAM_INFO
	.align		4
.L_9:
        /*0018*/ 	.byte	0x04, 0x17
        /*001a*/ 	.short	(.L_11 - .L_10)
.L_10:
        /*001c*/ 	.word	0x00000000
        /*0020*/ 	.short	0x0003
        /*0022*/ 	.short	0x0018
        /*0024*/ 	.byte	0x00, 0xf0, 0x11, 0x00


	//----- nvinfo : EIATTR_KPARAM_INFO
	.align		4
.L_11:
        /*0028*/ 	.byte	0x04, 0x17
        /*002a*/ 	.short	(.L_13 - .L_12)
.L_12:
        /*002c*/ 	.word	0x00000000
        /*0030*/ 	.short	0x0002
        /*0032*/ 	.short	0x0010
        /*0034*/ 	.byte	0x00, 0xf5, 0x21, 0x00


	//----- nvinfo : EIATTR_KPARAM_INFO
	.align		4
.L_13:
        /*0038*/ 	.byte	0x04, 0x17
        /*003a*/ 	.short	(.L_15 - .L_14)
.L_14:
        /*003c*/ 	.word	0x00000000
        /*0040*/ 	.short	0x0001
        /*0042*/ 	.short	0x0008
        /*0044*/ 	.byte	0x00, 0xf5, 0x21, 0x00


	//----- nvinfo : EIATTR_KPARAM_INFO
	.align		4
.L_15:
        /*0048*/ 	.byte	0x04, 0x17
        /*004a*/ 	.short	(.L_17 - .L_16)
.L_16:
        /*004c*/ 	.word	0x00000000
        /*0050*/ 	.short	0x0000
        /*0052*/ 	.short	0x0000
        /*0054*/ 	.byte	0x00, 0xf5, 0x21, 0x00


	//----- nvinfo : EIATTR_SPARSE_MMA_MASK
	.align		4
.L_17:
        /*0058*/ 	.byte	0x03, 0x50
        /*005a*/ 	.short	0x0000


	//----- nvinfo : EIATTR_MAXREG_COUNT
	.align		4
        /*005c*/ 	.byte	0x03, 0x1b
        /*005e*/ 	.short	0x00ff


	//----- nvinfo : EIATTR_MERCURY_ISA_VERSION
	.align		4
        /*0060*/ 	.byte	0x03, 0x5f
        /*0062*/ 	.short	0x0101


	//----- nvinfo : EIATTR_VRC_CTA_INIT_COUNT
	.align		4
        /*0064*/ 	.byte	0x02, 0x4a
	.zero		1
	.zero		1


	//----- nvinfo : EIATTR_EXIT_INSTR_OFFSETS
	.align		4
        /*0068*/ 	.byte	0x04, 0x1c
        /*006a*/ 	.short	(.L_19 - .L_18)


	//   ....[0]....
.L_18:
        /*006c*/ 	.word	0x000000d0


	//   ....[1]....
        /*0070*/ 	.word	0x00000190


	//----- nvinfo : EIATTR_CBANK_PARAM_SIZE
	.align		4
.L_19:
        /*0074*/ 	.byte	0x03, 0x19
        /*0076*/ 	.short	0x0020


	//----- nvinfo : EIATTR_PARAM_CBANK
	.align		4
        /*0078*/ 	.byte	0x04, 0x0a
        /*007a*/ 	.short	(.L_21 - .L_20)
	.align		4
.L_20:
        /*007c*/ 	.word	index@(.nv.constant0._Z14matrix_add_kerPiS_S_ii)
        /*0080*/ 	.short	0x0380
        /*0082*/ 	.short	0x0020


	//----- nvinfo : EIATTR_SW_WAR
	.align		4
.L_21:
        /*0084*/ 	.byte	0x04, 0x36
        /*0086*/ 	.short	(.L_23 - .L_22)
.L_22:
        /*0088*/ 	.word	0x00000008
.L_23:


//--------------------- .nv.callgraph             --------------------------
	.section	.nv.callgraph,"",@"SHT_CUDA_CALLGRAPH"
	.align	4
	.sectionentsize	8
	.align		4
        /*0000*/ 	.word	0x00000000
	.align		4
        /*0004*/ 	.word	0xffffffff
	.align		4
        /*0008*/ 	.word	0x00000000
	.align		4
        /*000c*/ 	.word	0xfffffffe
	.align		4
        /*0010*/ 	.word	0x00000000
	.align		4
        /*0014*/ 	.word	0xfffffffd
	.align		4
        /*0018*/ 	.word	0x00000000
	.align		4
        /*001c*/ 	.word	0xfffffffc


//--------------------- .text._Z14matrix_add_kerPiS_S_ii --------------------------
	.section	.text._Z14matrix_add_kerPiS_S_ii,"ax",@progbits
	.align	128
        .global         _Z14matrix_add_kerPiS_S_ii
        .type           _Z14matrix_add_kerPiS_S_ii,@function
        .size           _Z14matrix_add_kerPiS_S_ii,(.L_x_1 - _Z14matrix_add_kerPiS_S_ii)
        .other          _Z14matrix_add_kerPiS_S_ii,@"STO_CUDA_ENTRY STV_DEFAULT"
_Z14matrix_add_kerPiS_S_ii:
.text._Z14matrix_add_kerPiS_S_ii:
[----:B------:R-:W-:Y:S01]  /*0000*/  LDC R1, c[0x0][0x37c] ;  /* 0x0000df00ff017b82 */ /* 0x000fe20000000800 */
[----:B------:R-:W0:Y:S07]  /*0010*/  S2R R3, SR_TID.Y ;  /* 0x0000000000037919 */ /* 0x000e2e0000002200 */
[----:B------:R-:W1:Y:S01]  /*0020*/  LDC R5, c[0x0][0x360] ;  /* 0x0000d800ff057b82 */ /* 0x000e620000000800 */
[----:B------:R-:W2:Y:S01]  /*0030*/  LDCU.64 UR6, c[0x0][0x398] ;  /* 0x00007300ff0677ac */ /* 0x000ea20008000a00 */
[----:B------:R-:W1:Y:S06]  /*0040*/  S2R R0, SR_TID.X ;  /* 0x0000000000007919 */ /* 0x000e6c0000002100 */
[----:B------:R-:W0:Y:S08]  /*0050*/  S2UR UR5, SR_CTAID.Y ;  /* 0x00000000000579c3 */ /* 0x000e300000002600 */
[----:B------:R-:W0:Y:S08]  /*0060*/  LDC R2, c[0x0][0x364] ;  /* 0x0000d900ff027b82 */ /* 0x000e300000000800 */
[----:B------:R-:W1:Y:S01]  /*0070*/  S2UR UR4, SR_CTAID.X ;  /* 0x00000000000479c3 */ /* 0x000e620000002500 */
[----:B0-----:R-:W-:-:S05]  /*0080*/  IMAD R3, R2, UR5, R3 ;  /* 0x0000000502037c24 */ /* 0x001fca000f8e0203 */
[----:B--2---:R-:W-:Y:S01]  /*0090*/  ISETP.GE.AND P0, PT, R3, UR6, PT ;  /* 0x0000000603007c0c */ /* 0x004fe2000bf06270 */
[----:B-1----:R-:W-:-:S04]  /*00a0*/  IMAD R0, R5, UR4, R0 ;  /* 0x0000000405007c24 */ /* 0x002fc8000f8e0200 */
[C---:B------:R-:W-:Y:S01]  /*00b0*/  IMAD R9, R0.reuse, UR6, R3 ;  /* 0x0000000600097c24 */ /* 0x040fe2000f8e0203 */
[----:B------:R-:W-:-:S13]  /*00c0*/  ISETP.GE.OR P0, PT, R0, UR7, P0 ;  /* 0x0000000700007c0c */ /* 0x000fda0008706670 */
[----:B------:R-:W-:Y:S05]  /*00d0*/  @P0 EXIT ;  /* 0x000000000000094d */ /* 0x000fea0003800000 */
[----:B------:R-:W0:Y:S01]  /*00e0*/  LDC.64 R2, c[0x0][0x380] ;  /* 0x0000e000ff027b82 */ /* 0x000e220000000a00 */
[----:B------:R-:W1:Y:S07]  /*00f0*/  LDCU.64 UR4, c[0x0][0x358] ;  /* 0x00006b00ff0477ac */ /* 0x000e6e0008000a00 */
[----:B------:R-:W2:Y:S08]  /*0100*/  LDC.64 R4, c[0x0][0x388] ;  /* 0x0000e200ff047b82 */ /* 0x000eb00000000a00 */
[----:B------:R-:W3:Y:S01]  /*0110*/  LDC.64 R6, c[0x0][0x390] ;  /* 0x0000e400ff067b82 */ /* 0x000ee20000000a00 */
[----:B0-----:R-:W-:-:S06]  /*0120*/  IMAD.WIDE R2, R9, 0x4, R2 ;  /* 0x0000000409027825 */ /* 0x001fcc00078e0202 */
[----:B-1----:R-:W4:Y:S01]  /*0130*/  LDG.E R2, desc[UR4][R2.64] ;  /* 0x0000000402027981 */ /* 0x002f22000c1e1900 */
[----:B--2---:R-:W-:-:S06]  /*0140*/  IMAD.WIDE R4, R9, 0x4, R4 ;  /* 0x0000000409047825 */ /* 0x004fcc00078e0204 */
[----:B------:R-:W4:Y:S01]  /*0150*/  LDG.E R5, desc[UR4][R4.64] ;  /* 0x0000000404057981 */ /* 0x000f22000c1e1900 */
[----:B---3--:R-:W-:Y:S01]  /*0160*/  IMAD.WIDE R6, R9, 0x4, R6 ;  /* 0x0000000409067825 */ /* 0x008fe200078e0206 */
[----:B----4-:R-:W-:-:S05]  /*0170*/  IADD3 R9, PT, PT, R2, R5, RZ ;  /* 0x0000000502097210 */ /* 0x010fca0007ffe0ff */
[----:B------:R-:W-:Y:S01]  /*0180*/  STG.E desc[UR4][R6.64], R9 ;  /* 0x0000000906007986 */ /* 0x000fe2000c101904 */
[----:B------:R-:W-:Y:S05]  /*0190*/  EXIT ;  /* 0x000000000000794d */ /* 0x000fea0003800000 */
.L_x_0:
[----:B------:R-:W-:-:S00]  /*01a0*/  BRA `(.L_x_0) ;  /* 0xfffffffc00fc7947 */ /* 0x000fc0000383ffff */
[----:B------:R-:W-:-:S00]  /*01b0*/  NOP ;  /* 0x0000000000007918 */ /* 0x000fc00000000000 */
        /* <DEDUP_REMOVED lines=12> */
.L_x_1:


//--------------------- .nv.shared.reserved.0     --------------------------
	.section	.nv.shared.reserved.0,"aw",@nobits
	.weak		__nv_reservedSMEM_offset_0_alias
	.size		__nv_reservedSMEM_offset_0_alias, 0, 64
	.other		__nv_reservedSMEM_offset_0_alias,@"STO_CUDA_RESERVED_SHARED STV_DEFAULT"
__nv_reservedSMEM_offset_0_alias:
	.zero		0
	.zero		64


//--------------------- .nv.constant0._Z14matrix_add_kerPiS_S_ii --------------------------
	.section	.nv.constant0._Z14matrix_add_kerPiS_S_ii,"a",@progbits
	.sectionflags	@""
	.align	4
.nv.constant0._Z14matrix_add_kerPiS_S_ii:
	.zero		928


//--------------------- SYMBOLS --------------------------

	.type		.nv.reservedSmem.offset0,@object
	.size		.nv.reservedSmem.offset0,0x4
